	.headerflags	@"EF_CUDA_TEXMODE_UNIFIED EF_CUDA_64BIT_ADDRESS EF_CUDA_ACCELERATORS EF_CUDA_SM90 EF_CUDA_VIRTUAL_SM(EF_CUDA_SM90)"
	.elftype	@"ET_EXEC"


//--------------------- .nv.info                  --------------------------
	.section	.nv.info,"",@"SHT_CUDA_INFO"
	.align	4


	//----- nvinfo : EIATTR_REGCOUNT
	.align		4
        /*0000*/ 	.byte	0x04, 0x2f
        /*0002*/ 	.short	(.L_1 - .L_0)
	.align		4
.L_0:
        /*0004*/ 	.word	index@(triton_poi_fused_div_0)
        /*0008*/ 	.word	0x0000000a


	//----- nvinfo : EIATTR_MIN_STACK_SIZE
	.align		4
.L_1:
        /*000c*/ 	.byte	0x04, 0x12
        /*000e*/ 	.short	(.L_3 - .L_2)
	.align		4
.L_2:
        /*0010*/ 	.word	index@(triton_poi_fused_div_0)
        /*0014*/ 	.word	0x00000000


	//----- nvinfo : EIATTR_FRAME_SIZE
	.align		4
.L_3:
        /*0018*/ 	.byte	0x04, 0x11
        /*001a*/ 	.short	(.L_5 - .L_4)
	.align		4
.L_4:
        /*001c*/ 	.word	index@(triton_poi_fused_div_0)
        /*0020*/ 	.word	0x00000000


	//----- nvinfo : EIATTR_MIN_STACK_SIZE
	.align		4
.L_5:
        /*0024*/ 	.byte	0x04, 0x12
        /*0026*/ 	.short	(.L_7 - .L_6)
	.align		4
.L_6:
        /*0028*/ 	.word	index@(triton_poi_fused_div_0)
        /*002c*/ 	.word	0x00000000
.L_7:


//--------------------- .nv.info.triton_poi_fused_div_0 --------------------------
	.section	.nv.info.triton_poi_fused_div_0,"",@"SHT_CUDA_INFO"
	.sectionflags	@""
	.align	4


	//----- nvinfo : EIATTR_CUDA_API_VERSION
	.align		4
        /*0000*/ 	.byte	0x04, 0x37
        /*0002*/ 	.short	(.L_9 - .L_8)
.L_8:
        /*0004*/ 	.word	0x0000007c


	//----- nvinfo : EIATTR_KPARAM_INFO
	.align		4
.L_9:
        /*0008*/ 	.byte	0x04, 0x17
        /*000a*/ 	.short	(.L_11 - .L_10)
.L_10:
        /*000c*/ 	.word	0x00000000
        /*0010*/ 	.short	0x0002
        /*0012*/ 	.short	0x0010
        /*0014*/ 	.byte	0x00, 0xf0, 0x11, 0x00


	//----- nvinfo : EIATTR_KPARAM_INFO
	.align		4
.L_11:
        /*0018*/ 	.byte	0x04, 0x17
        /*001a*/ 	.short	(.L_13 - .L_12)
.L_12:
        /*001c*/ 	.word	0x00000000
        /*0020*/ 	.short	0x0001
        /*0022*/ 	.short	0x0008
        /*0024*/ 	.byte	0x00, 0xf4, 0x21, 0x00


	//----- nvinfo : EIATTR_KPARAM_INFO
	.align		4
.L_13:
        /*0028*/ 	.byte	0x04, 0x17
        /*002a*/ 	.short	(.L_15 - .L_14)
.L_14:
        /*002c*/ 	.word	0x00000000
        /*0030*/ 	.short	0x0000
        /*0032*/ 	.short	0x0000
        /*0034*/ 	.byte	0x00, 0xf4, 0x21, 0x00


	//----- nvinfo : EIATTR_SPARSE_MMA_MASK
	.align		4
.L_15:
        /*0038*/ 	.byte	0x03, 0x50
        /*003a*/ 	.short	0x0000


	//----- nvinfo : EIATTR_MAXREG_COUNT
	.align		4
        /*003c*/ 	.byte	0x03, 0x1b
        /*003e*/ 	.short	0x00ff


	//----- nvinfo : EIATTR_EXIT_INSTR_OFFSETS
	.align		4
        /*0040*/ 	.byte	0x04, 0x1c
        /*0042*/ 	.short	(.L_17 - .L_16)


	//   ....[0]....
.L_16:
        /*0044*/ 	.word	0x00000110


	//   ....[1]....
        /*0048*/ 	.word	0x00000150


	//----- nvinfo : EIATTR_REQNTID
	.align		4
.L_17:
        /*004c*/ 	.byte	0x04, 0x10
        /*004e*/ 	.short	(.L_19 - .L_18)
.L_18:
        /*0050*/ 	.word	0x00000080
        /*0054*/ 	.word	0x00000001
        /*0058*/ 	.word	0x00000001


	//----- nvinfo : EIATTR_CRS_STACK_SIZE
	.align		4
.L_19:
        /*005c*/ 	.byte	0x04, 0x1e
        /*005e*/ 	.short	(.L_21 - .L_20)
.L_20:
        /*0060*/ 	.word	0x00000000


	//----- nvinfo : EIATTR_CBANK_PARAM_SIZE
	.align		4
.L_21:
        /*0064*/ 	.byte	0x03, 0x19
        /*0066*/ 	.short	0x0014


	//----- nvinfo : EIATTR_PARAM_CBANK
	.align		4
        /*0068*/ 	.byte	0x04, 0x0a
        /*006a*/ 	.short	(.L_23 - .L_22)
	.align		4
.L_22:
        /*006c*/ 	.word	index@(.nv.constant0.triton_poi_fused_div_0)
        /*0070*/ 	.short	0x0210
        /*0072*/ 	.short	0x0014


	//----- nvinfo : EIATTR_SW_WAR
	.align		4
.L_23:
        /*0074*/ 	.byte	0x04, 0x36
        /*0076*/ 	.short	(.L_25 - .L_24)
.L_24:
        /*0078*/ 	.word	0x00000008
.L_25:


//--------------------- .nv.callgraph             --------------------------
	.section	.nv.callgraph,"",@"SHT_CUDA_CALLGRAPH"
	.align	4
	.sectionentsize	8
	.align		4
        /*0000*/ 	.word	0x00000000
	.align		4
        /*0004*/ 	.word	0xffffffff
	.align		4
        /*0008*/ 	.word	0x00000000
	.align		4
        /*000c*/ 	.word	0xfffffffe
	.align		4
        /*0010*/ 	.word	0x00000000
	.align		4
        /*0014*/ 	.word	0xfffffffd
	.align		4
        /*0018*/ 	.word	0x00000000
	.align		4
        /*001c*/ 	.word	0xfffffffc


//--------------------- .text.triton_poi_fused_div_0 --------------------------
	.section	.text.triton_poi_fused_div_0,"ax",@progbits
	.align	128
        .global         triton_poi_fused_div_0
        .type           triton_poi_fused_div_0,@function
        .size           triton_poi_fused_div_0,(.L_x_3 - triton_poi_fused_div_0)
        .other          triton_poi_fused_div_0,@"STO_CUDA_ENTRY STV_DEFAULT"
triton_poi_fused_div_0:
.text.triton_poi_fused_div_0:
[----:B------:R-:W0:Y:S02]  /*0000*/  LDC R1, c[0x0][0x28] ;  /* 0x00000a00ff017b82 */ /* 0x000e240000000800 */
[----:B------:R-:W1:Y:S01]  /*0010*/  S2R R0, SR_TID.X ;  /* 0x0000000000007919 */ /* 0x000e620000002100 */
[----:B------:R-:W2:Y:S01]  /*0020*/  LDC.64 R4, c[0x0][0x218] ;  /* 0x00008600ff047b82 */ /* 0x000ea20000000a00 */
[----:B------:R-:W-:Y:S01]  /*0030*/  ULDC.64 UR4, c[0x0][0x208] ;  /* 0x0000820000047ab9 */ /* 0x000fe20000000a00 */
[----:B------:R-:W-:Y:S01]  /*0040*/  BSSY B0, `(.L_x_0) ;  /* 0x000000c000007945 */ /* 0x000fe20003800000 */
[----:B------:R-:W3:Y:S01]  /*0050*/  S2R R7, SR_CTAID.X ;  /* 0x0000000000077919 */ /* 0x000ee20000002500 */
[----:B------:R-:W-:Y:S02]  /*0060*/  CS2R R2, SRZ ;  /* 0x0000000000027805 */ /* 0x000fe4000001ff00 */
[----:B-1----:R-:W-:-:S04]  /*0070*/  SHF.L.U32 R0, R0, 0x1, RZ ;  /* 0x0000000100007819 */ /* 0x002fc800000006ff */
[----:B------:R-:W-:-:S04]  /*0080*/  LOP3.LUT R0, R0, 0xfe, RZ, 0xc0, !PT ;  /* 0x000000fe00007812 */ /* 0x000fc800078ec0ff */
[----:B---3--:R-:W-:-:S04]  /*0090*/  LEA R7, R7, R0, 0x8 ;  /* 0x0000000007077211 */ /* 0x008fc800078e40ff */
[C---:B------:R-:W-:Y:S01]  /*00a0*/  ISETP.GE.AND P0, PT, R7.reuse, 0x100, PT ;  /* 0x000001000700780c */ /* 0x040fe20003f06270 */
[----:B--2---:R-:W-:-:S12]  /*00b0*/  IMAD.WIDE R4, R7, 0x4, R4 ;  /* 0x0000000407047825 */ /* 0x004fd800078e0204 */
[----:B------:R-:W-:Y:S05]  /*00c0*/  @P0 BRA `(.L_x_1) ;  /* 0x00000000000c0947 */ /* 0x000fea0003800000 */
[----:B------:R-:W1:Y:S02]  /*00d0*/  LDC.64 R2, c[0x0][0x210] ;  /* 0x00008400ff027b82 */ /* 0x000e640000000a00 */
[----:B-1----:R-:W-:-:S06]  /*00e0*/  IMAD.WIDE R2, R7, 0x4, R2 ;  /* 0x0000000407027825 */ /* 0x002fcc00078e0202 */
[----:B------:R-:W5:Y:S02]  /*00f0*/  LDG.E.64 R2, desc[UR4][R2.64] ;  /* 0x0000000402027981 */ /* 0x000f64000c1e1b00 */
.L_x_1:
[----:B------:R-:W-:Y:S05]  /*0100*/  BSYNC B0 ;  /* 0x0000000000007941 */ /* 0x000fea0003800000 */
.L_x_0:
[----:B------:R-:W-:Y:S05]  /*0110*/  @P0 EXIT ;  /* 0x000000000000094d */ /* 0x000fea0003800000 */
[----:B-----5:R-:W-:Y:S01]  /*0120*/  FMUL R2, R2, 0.5 ;  /* 0x3f00000002027820 */ /* 0x020fe20000400000 */
[----:B------:R-:W-:-:S05]  /*0130*/  FMUL R3, R3, 0.5 ;  /* 0x3f00000003037820 */ /* 0x000fca0000400000 */
[----:B------:R-:W-:Y:S01]  /*0140*/  STG.E.64 desc[UR4][R4.64], R2 ;  /* 0x0000000204007986 */ /* 0x000fe2000c101b04 */
[----:B------:R-:W-:Y:S05]  /*0150*/  EXIT ;  /* 0x000000000000794d */ /* 0x000fea0003800000 */
.L_x_2:
[----:B------:R-:W-:-:S00]  /*0160*/  BRA `(.L_x_2) ;  /* 0xfffffffc00fc7947 */ /* 0x000fc0000383ffff */
[----:B------:R-:W-:-:S00]  /*0170*/  NOP ;  /* 0x0000000000007918 */ /* 0x000fc00000000000 */
        /* <DEDUP_REMOVED lines=8> */
.L_x_3:


//--------------------- .nv.constant0.triton_poi_fused_div_0 --------------------------
	.section	.nv.constant0.triton_poi_fused_div_0,"a",@progbits
	.sectionflags	@""
	.align	4
.nv.constant0.triton_poi_fused_div_0:
	.zero		548
